//
// Generated by NVIDIA NVVM Compiler
//
// Compiler Build ID: CL-36424714
// Cuda compilation tools, release 13.0, V13.0.88
// Based on NVVM 20.0.0
//

.version 9.0
.target sm_100
.address_size 64

	// .globl	_Z14matrixMulDepthPiS_S_i

.visible .entry _Z14matrixMulDepthPiS_S_i(
	.param .u64 .ptr .align 1 _Z14matrixMulDepthPiS_S_i_param_0,
	.param .u64 .ptr .align 1 _Z14matrixMulDepthPiS_S_i_param_1,
	.param .u64 .ptr .align 1 _Z14matrixMulDepthPiS_S_i_param_2,
	.param .u32 _Z14matrixMulDepthPiS_S_i_param_3
)
{
	.reg .pred 	%p<10>;
	.reg .b32 	%r<105>;
	.reg .b64 	%rd<67>;

	ld.param.u64 	%rd14, [_Z14matrixMulDepthPiS_S_i_param_0];
	ld.param.u64 	%rd15, [_Z14matrixMulDepthPiS_S_i_param_1];
	ld.param.u32 	%r29, [_Z14matrixMulDepthPiS_S_i_param_3];
	cvta.to.global.u64 	%rd1, %rd15;
	cvta.to.global.u64 	%rd2, %rd14;
	mov.u32 	%r31, %tid.x;
	mov.u32 	%r32, %ntid.x;
	mov.u32 	%r33, %ctaid.x;
	mad.lo.s32 	%r1, %r32, %r33, %r31;
	mov.u32 	%r34, %tid.y;
	mov.u32 	%r35, %ntid.y;
	mov.u32 	%r36, %ctaid.y;
	mad.lo.s32 	%r37, %r35, %r36, %r34;
	mul.lo.s32 	%r2, %r29, %r37;
	setp.lt.s32 	%p1, %r29, 1;
	mov.b32 	%r104, 0;
	@%p1 bra 	$L__BB0_12;
	and.b32  	%r3, %r29, 7;
	setp.lt.u32 	%p2, %r29, 8;
	mov.b32 	%r99, 0;
	mov.u32 	%r104, %r99;
	@%p2 bra 	$L__BB0_4;
	and.b32  	%r99, %r29, 2147483640;
	neg.s32 	%r93, %r99;
	mul.wide.u32 	%rd16, %r29, 4;
	add.s64 	%rd3, %rd1, %rd16;
	shl.b32 	%r6, %r29, 3;
	mul.wide.u32 	%rd17, %r29, 8;
	add.s64 	%rd4, %rd1, %rd17;
	mul.wide.u32 	%rd18, %r29, 12;
	add.s64 	%rd5, %rd1, %rd18;
	mul.wide.u32 	%rd19, %r29, 16;
	add.s64 	%rd6, %rd1, %rd19;
	mul.wide.u32 	%rd20, %r29, 20;
	add.s64 	%rd7, %rd1, %rd20;
	mul.wide.u32 	%rd21, %r29, 24;
	add.s64 	%rd8, %rd1, %rd21;
	mul.wide.u32 	%rd22, %r29, 28;
	add.s64 	%rd9, %rd1, %rd22;
	mul.wide.u32 	%rd23, %r2, 4;
	add.s64 	%rd24, %rd23, %rd2;
	add.s64 	%rd66, %rd24, 16;
	mov.b32 	%r104, 0;
	mov.u32 	%r92, %r1;
$L__BB0_3:
	.pragma "nounroll";
	mul.wide.s32 	%rd25, %r92, 4;
	add.s64 	%rd26, %rd3, %rd25;
	add.s64 	%rd27, %rd4, %rd25;
	add.s64 	%rd28, %rd5, %rd25;
	add.s64 	%rd29, %rd6, %rd25;
	add.s64 	%rd30, %rd7, %rd25;
	add.s64 	%rd31, %rd8, %rd25;
	add.s64 	%rd32, %rd9, %rd25;
	add.s64 	%rd33, %rd1, %rd25;
	ld.global.u32 	%r41, [%rd66+-16];
	ld.global.u32 	%r42, [%rd33];
	mad.lo.s32 	%r43, %r42, %r41, %r104;
	ld.global.u32 	%r44, [%rd66+-12];
	ld.global.u32 	%r45, [%rd26];
	mad.lo.s32 	%r46, %r45, %r44, %r43;
	ld.global.u32 	%r47, [%rd66+-8];
	ld.global.u32 	%r48, [%rd27];
	mad.lo.s32 	%r49, %r48, %r47, %r46;
	ld.global.u32 	%r50, [%rd66+-4];
	ld.global.u32 	%r51, [%rd28];
	mad.lo.s32 	%r52, %r51, %r50, %r49;
	ld.global.u32 	%r53, [%rd66];
	ld.global.u32 	%r54, [%rd29];
	mad.lo.s32 	%r55, %r54, %r53, %r52;
	ld.global.u32 	%r56, [%rd66+4];
	ld.global.u32 	%r57, [%rd30];
	mad.lo.s32 	%r58, %r57, %r56, %r55;
	ld.global.u32 	%r59, [%rd66+8];
	ld.global.u32 	%r60, [%rd31];
	mad.lo.s32 	%r61, %r60, %r59, %r58;
	ld.global.u32 	%r62, [%rd66+12];
	ld.global.u32 	%r63, [%rd32];
	mad.lo.s32 	%r104, %r63, %r62, %r61;
	add.s32 	%r93, %r93, 8;
	add.s32 	%r92, %r92, %r6;
	add.s64 	%rd66, %rd66, 32;
	setp.ne.s32 	%p3, %r93, 0;
	@%p3 bra 	$L__BB0_3;
$L__BB0_4:
	setp.eq.s32 	%p4, %r3, 0;
	@%p4 bra 	$L__BB0_12;
	and.b32  	%r16, %r29, 3;
	setp.lt.u32 	%p5, %r3, 4;
	@%p5 bra 	$L__BB0_7;
	add.s32 	%r65, %r99, %r2;
	mul.wide.u32 	%rd34, %r65, 4;
	add.s64 	%rd35, %rd2, %rd34;
	ld.global.u32 	%r66, [%rd35];
	mad.lo.s32 	%r67, %r99, %r29, %r1;
	mul.wide.s32 	%rd36, %r67, 4;
	add.s64 	%rd37, %rd1, %rd36;
	ld.global.u32 	%r68, [%rd37];
	mad.lo.s32 	%r69, %r68, %r66, %r104;
	cvt.u64.u32 	%rd38, %r2;
	cvt.u64.u32 	%rd39, %r99;
	add.s64 	%rd40, %rd39, %rd38;
	shl.b64 	%rd41, %rd40, 2;
	add.s64 	%rd42, %rd2, %rd41;
	ld.global.u32 	%r70, [%rd42+4];
	mul.wide.u32 	%rd43, %r29, 4;
	add.s64 	%rd44, %rd37, %rd43;
	ld.global.u32 	%r71, [%rd44];
	mad.lo.s32 	%r72, %r71, %r70, %r69;
	ld.global.u32 	%r73, [%rd42+8];
	add.s64 	%rd45, %rd44, %rd43;
	ld.global.u32 	%r74, [%rd45];
	mad.lo.s32 	%r75, %r74, %r73, %r72;
	ld.global.u32 	%r76, [%rd42+12];
	add.s64 	%rd46, %rd45, %rd43;
	ld.global.u32 	%r77, [%rd46];
	mad.lo.s32 	%r104, %r77, %r76, %r75;
	add.s32 	%r99, %r99, 4;
$L__BB0_7:
	setp.eq.s32 	%p6, %r16, 0;
	@%p6 bra 	$L__BB0_12;
	setp.eq.s32 	%p7, %r16, 1;
	@%p7 bra 	$L__BB0_10;
	add.s32 	%r79, %r99, %r2;
	mul.wide.u32 	%rd47, %r79, 4;
	add.s64 	%rd48, %rd2, %rd47;
	ld.global.u32 	%r80, [%rd48];
	mad.lo.s32 	%r81, %r99, %r29, %r1;
	mul.wide.s32 	%rd49, %r81, 4;
	add.s64 	%rd50, %rd1, %rd49;
	ld.global.u32 	%r82, [%rd50];
	mad.lo.s32 	%r83, %r82, %r80, %r104;
	cvt.u64.u32 	%rd51, %r2;
	cvt.u64.u32 	%rd52, %r99;
	add.s64 	%rd53, %rd52, %rd51;
	shl.b64 	%rd54, %rd53, 2;
	add.s64 	%rd55, %rd2, %rd54;
	ld.global.u32 	%r84, [%rd55+4];
	mul.wide.u32 	%rd56, %r29, 4;
	add.s64 	%rd57, %rd50, %rd56;
	ld.global.u32 	%r85, [%rd57];
	mad.lo.s32 	%r104, %r85, %r84, %r83;
	add.s32 	%r99, %r99, 2;
$L__BB0_10:
	and.b32  	%r86, %r29, 1;
	setp.eq.b32 	%p8, %r86, 1;
	not.pred 	%p9, %p8;
	@%p9 bra 	$L__BB0_12;
	add.s32 	%r87, %r99, %r2;
	mul.wide.u32 	%rd58, %r87, 4;
	add.s64 	%rd59, %rd2, %rd58;
	ld.global.u32 	%r88, [%rd59];
	mad.lo.s32 	%r89, %r99, %r29, %r1;
	mul.wide.s32 	%rd60, %r89, 4;
	add.s64 	%rd61, %rd1, %rd60;
	ld.global.u32 	%r90, [%rd61];
	mad.lo.s32 	%r104, %r90, %r88, %r104;
$L__BB0_12:
	ld.param.u64 	%rd65, [_Z14matrixMulDepthPiS_S_i_param_2];
	cvta.to.global.u64 	%rd62, %rd65;
	add.s32 	%r91, %r2, %r1;
	mul.wide.s32 	%rd63, %r91, 4;
	add.s64 	%rd64, %rd62, %rd63;
	st.global.u32 	[%rd64], %r104;
	ret;

}


// ===== COMPILED SASS (sm_100) =====

	.target	sm_100

	.elftype	@"ET_EXEC"


//--------------------- .note.nv.tkinfo           --------------------------
	.section	.note.nv.tkinfo,"",@"SHT_NOTE"
	.sectionflags	@"SHF_NOTE_NV_TKINFO"
	.tkinfo
        /*0018*/ 	.word	0x00000002
        /*0030*/ 	.string	""
        /*0030*/ 	.string	"ptxas"
        /*0030*/ 	.string	"Cuda compilation tools, release 13.0, V13.0.88"
        /*0030*/ 	.string	"Build cuda_13.0.r13.0/compiler.36424714_0"
        /*0030*/ 	.string	"-arch sm_100 -m 64 "



//--------------------- .note.nv.cuinfo           --------------------------
	.section	.note.nv.cuinfo,"",@"SHT_NOTE"
	.sectionflags	@"SHF_NOTE_NV_CUINFO"
        /*0018*/ 	.short	0x0002
        /*001a*/ 	.short	0x0064
        /*001c*/ 	.short	0x0082
	.zero		2


//--------------------- .nv.info                  --------------------------
	.section	.nv.info,"",@"SHT_CUDA_INFO"
	.align	4


	//----- nvinfo : EIATTR_REGCOUNT
	.align		4
        /*0000*/ 	.byte	0x04, 0x2f
        /*0002*/ 	.short	(.L_1 - .L_0)
	.align		4
.L_0:
        /*0004*/ 	.word	index@(_Z14matrixMulDepthPiS_S_i)
        /*0008*/ 	.word	0x0000001e


	//----- nvinfo : EIATTR_FRAME_SIZE
	.align		4
.L_1:
        /*000c*/ 	.byte	0x04, 0x11
        /*000e*/ 	.short	(.L_3 - .L_2)
	.align		4
.L_2:
        /*0010*/ 	.word	index@(_Z14matrixMulDepthPiS_S_i)
        /*0014*/ 	.word	0x00000000


	//----- nvinfo : EIATTR_MIN_STACK_SIZE
	.align		4
.L_3:
        /*0018*/ 	.byte	0x04, 0x12
        /*001a*/ 	.short	(.L_5 - .L_4)
	.align		4
.L_4:
        /*001c*/ 	.word	index@(_Z14matrixMulDepthPiS_S_i)
        /*0020*/ 	.word	0x00000000
.L_5:


//--------------------- .nv.compat                --------------------------
	.section	.nv.compat,"",@"SHT_CUDA_COMPAT_INFO"
	.align	4
        /*0000*/ 	.byte	0x02, 0x09, 0x00, 0x00, 0x02, 0x02, 0x01, 0x00, 0x02, 0x05, 0x05, 0x00, 0x03, 0x07, 0x01, 0x01
        /*0010*/ 	.byte	0x02, 0x03, 0x00, 0x00, 0x02, 0x06, 0x01, 0x00, 0x04, 0x0b, 0x08, 0x00, 0x09, 0x00, 0x00, 0x00
        /*0020*/ 	.byte	0x00, 0x00, 0x00, 0x00


//--------------------- .nv.info._Z14matrixMulDepthPiS_S_i --------------------------
	.section	.nv.info._Z14matrixMulDepthPiS_S_i,"",@"SHT_CUDA_INFO"
	.sectionflags	@""
	.align	4


	//----- nvinfo : EIATTR_CUDA_API_VERSION
	.align		4
        /*0000*/ 	.byte	0x04, 0x37
        /*0002*/ 	.short	(.L_7 - .L_6)
.L_6:
        /*0004*/ 	.word	0x00000082


	//----- nvinfo : EIATTR_KPARAM_INFO
	.align		4
.L_7:
        /*0008*/ 	.byte	0x04, 0x17
        /*000a*/ 	.short	(.L_9 - .L_8)
.L_8:
        /*000c*/ 	.word	0x00000000
        /*0010*/ 	.short	0x0003
        /*0012*/ 	.short	0x0018
        /*0014*/ 	.byte	0x00, 0xf0, 0x11, 0x00


	//----- nvinfo : EIATTR_KPARAM_INFO
	.align		4
.L_9:
        /*0018*/ 	.byte	0x04, 0x17
        /*001a*/ 	.short	(.L_11 - .L_10)
.L_10:
        /*001c*/ 	.word	0x00000000
        /*0020*/ 	.short	0x0002
        /*0022*/ 	.short	0x0010
        /*0024*/ 	.byte	0x00, 0xf5, 0x21, 0x00


	//----- nvinfo : EIATTR_KPARAM_INFO
	.align		4
.L_11:
        /*0028*/ 	.byte	0x04, 0x17
        /*002a*/ 	.short	(.L_13 - .L_12)
.L_12:
        /*002c*/ 	.word	0x00000000
        /*0030*/ 	.short	0x0001
        /*0032*/ 	.short	0x0008
        /*0034*/ 	.byte	0x00, 0xf5, 0x21, 0x00


	//----- nvinfo : EIATTR_KPARAM_INFO
	.align		4
.L_13:
        /*0038*/ 	.byte	0x04, 0x17
        /*003a*/ 	.short	(.L_15 - .L_14)
.L_14:
        /*003c*/ 	.word	0x00000000
        /*0040*/ 	.short	0x0000
        /*0042*/ 	.short	0x0000
        /*0044*/ 	.byte	0x00, 0xf5, 0x21, 0x00


	//----- nvinfo : EIATTR_SPARSE_MMA_MASK
	.align		4
.L_15:
        /*0048*/ 	.byte	0x03, 0x50
        /*004a*/ 	.short	0x0000


	//----- nvinfo : EIATTR_MAXREG_COUNT
	.align		4
        /*004c*/ 	.byte	0x03, 0x1b
        /*004e*/ 	.short	0x00ff


	//----- nvinfo : EIATTR_MERCURY_ISA_VERSION
	.align		4
        /*0050*/ 	.byte	0x03, 0x5f
        /*0052*/ 	.short	0x0101


	//----- nvinfo : EIATTR_VRC_CTA_INIT_COUNT
	.align		4
        /*0054*/ 	.byte	0x02, 0x4a
	.zero		1
	.zero		1


	//----- nvinfo : EIATTR_EXIT_INSTR_OFFSETS
	.align		4
        /*0058*/ 	.byte	0x04, 0x1c
        /*005a*/ 	.short	(.L_17 - .L_16)


	//   ....[0]....
.L_16:
        /*005c*/ 	.word	0x00000a90


	//----- nvinfo : EIATTR_CBANK_PARAM_SIZE
	.align		4
.L_17:
        /*0060*/ 	.byte	0x03, 0x19
        /*0062*/ 	.short	0x001c


	//----- nvinfo : EIATTR_PARAM_CBANK
	.align		4
        /*0064*/ 	.byte	0x04, 0x0a
        /*0066*/ 	.short	(.L_19 - .L_18)
	.align		4
.L_18:
        /*0068*/ 	.word	index@(.nv.constant0._Z14matrixMulDepthPiS_S_i)
        /*006c*/ 	.short	0x0380
        /*006e*/ 	.short	0x001c


	//----- nvinfo : EIATTR_SW_WAR
	.align		4
.L_19:
        /*0070*/ 	.byte	0x04, 0x36
        /*0072*/ 	.short	(.L_21 - .L_20)
.L_20:
        /*0074*/ 	.word	0x00000008
.L_21:


//--------------------- .nv.callgraph             --------------------------
	.section	.nv.callgraph,"",@"SHT_CUDA_CALLGRAPH"
	.align	4
	.sectionentsize	8
	.align		4
        /*0000*/ 	.word	0x00000000
	.align		4
        /*0004*/ 	.word	0xffffffff
	.align		4
        /*0008*/ 	.word	0x00000000
	.align		4
        /*000c*/ 	.word	0xfffffffe
	.align		4
        /*0010*/ 	.word	0x00000000
	.align		4
        /*0014*/ 	.word	0xfffffffd
	.align		4
        /*0018*/ 	.word	0x00000000
	.align		4
        /*001c*/ 	.word	0xfffffffc


//--------------------- .text._Z14matrixMulDepthPiS_S_i --------------------------
	.section	.text._Z14matrixMulDepthPiS_S_i,"ax",@progbits
	.align	128
        .global         _Z14matrixMulDepthPiS_S_i
        .type           _Z14matrixMulDepthPiS_S_i,@function
        .size           _Z14matrixMulDepthPiS_S_i,(.L_x_5 - _Z14matrixMulDepthPiS_S_i)
        .other          _Z14matrixMulDepthPiS_S_i,@"STO_CUDA_ENTRY STV_DEFAULT"
_Z14matrixMulDepthPiS_S_i:
.text._Z14matrixMulDepthPiS_S_i:
[----:B------:R-:W-:Y:S01]  /*0000*/  LDC R1, c[0x0][0x37c] ;  /* 0x0000df00ff017b82 */ /* 0x000fe20000000800 */
[----:B------:R-:W0:Y:S01]  /*0010*/  S2R R13, SR_TID.Y ;  /* 0x00000000000d7919 */ /* 0x000e220000002200 */
[----:B------:R-:W1:Y:S01]  /*0020*/  LDCU UR20, c[0x0][0x398] ;  /* 0x00007300ff1477ac */ /* 0x000e620008000800 */
[----:B------:R-:W-:Y:S01]  /*0030*/  HFMA2 R12, -RZ, RZ, 0, 0 ;  /* 0x00000000ff0c7431 */ /* 0x000fe200000001ff */
[----:B------:R-:W0:Y:S01]  /*0040*/  S2R R2, SR_CTAID.Y ;  /* 0x0000000000027919 */ /* 0x000e220000002600 */
[----:B------:R-:W2:Y:S01]  /*0050*/  LDCU UR4, c[0x0][0x360] ;  /* 0x00006c00ff0477ac */ /* 0x000ea20008000800 */
[----:B------:R-:W2:Y:S01]  /*0060*/  S2R R0, SR_TID.X ;  /* 0x0000000000007919 */ /* 0x000ea20000002100 */
[----:B------:R-:W0:Y:S01]  /*0070*/  LDCU UR5, c[0x0][0x364] ;  /* 0x00006c80ff0577ac */ /* 0x000e220008000800 */
[----:B------:R-:W2:Y:S01]  /*0080*/  S2R R3, SR_CTAID.X ;  /* 0x0000000000037919 */ /* 0x000ea20000002500 */
[----:B------:R-:W3:Y:S01]  /*0090*/  LDCU.64 UR18, c[0x0][0x358] ;  /* 0x00006b00ff1277ac */ /* 0x000ee20008000a00 */
[----:B-1----:R-:W-:Y:S01]  /*00a0*/  UISETP.GE.AND UP0, UPT, UR20, 0x1, UPT ;  /* 0x000000011400788c */ /* 0x002fe2000bf06270 */
[----:B0-----:R-:W-:-:S04]  /*00b0*/  IMAD R13, R2, UR5, R13 ;  /* 0x00000005020d7c24 */ /* 0x001fc8000f8e020d */
[----:B------:R-:W-:Y:S02]  /*00c0*/  IMAD R13, R13, UR20, RZ ;  /* 0x000000140d0d7c24 */ /* 0x000fe4000f8e02ff */
[----:B--2---:R-:W-:Y:S02]  /*00d0*/  IMAD R0, R3, UR4, R0 ;  /* 0x0000000403007c24 */ /* 0x004fe4000f8e0200 */
[----:B---3--:R-:W-:Y:S05]  /*00e0*/  BRA.U !UP0, `(.L_x_0) ;  /* 0x0000000908587547 */ /* 0x008fea000b800000 */
[----:B------:R-:W-:Y:S01]  /*00f0*/  UISETP.GE.U32.AND UP1, UPT, UR20, 0x8, UPT ;  /* 0x000000081400788c */ /* 0x000fe2000bf26070 */
[----:B------:R-:W-:Y:S01]  /*0100*/  MOV R12, RZ ;  /* 0x000000ff000c7202 */ /* 0x000fe20000000f00 */
[----:B------:R-:W-:Y:S01]  /*0110*/  ULOP3.LUT UR21, UR20, 0x7, URZ, 0xc0, !UPT ;  /* 0x0000000714157892 */ /* 0x000fe2000f8ec0ff */
[----:B------:R-:W-:-:S03]  /*0120*/  UMOV UR4, URZ ;  /* 0x000000ff00047c82 */ /* 0x000fc60008000000 */
[----:B------:R-:W-:-:S03]  /*0130*/  UISETP.NE.AND UP0, UPT, UR21, URZ, UPT ;  /* 0x000000ff1500728c */ /* 0x000fc6000bf05270 */
[----:B------:R-:W-:Y:S08]  /*0140*/  BRA.U !UP1, `(.L_x_1) ;  /* 0x0000000509047547 */ /* 0x000ff0000b800000 */
[----:B------:R-:W0:Y:S01]  /*0150*/  LDCU.128 UR24, c[0x0][0x380] ;  /* 0x00007000ff1877ac */ /* 0x000e220008000c00 */
[----:B------:R-:W-:Y:S02]  /*0160*/  MOV R12, RZ ;  /* 0x000000ff000c7202 */ /* 0x000fe40000000f00 */
[----:B------:R-:W-:Y:S01]  /*0170*/  MOV R14, R0 ;  /* 0x00000000000e7202 */ /* 0x000fe20000000f00 */
[----:B------:R-:W-:-:S04]  /*0180*/  ULOP3.LUT UR4, UR20, 0x7ffffff8, URZ, 0xc0, !UPT ;  /* 0x7ffffff814047892 */ /* 0x000fc8000f8ec0ff */
[----:B------:R-:W-:Y:S01]  /*0190*/  UIADD3 UR5, UPT, UPT, -UR4, URZ, URZ ;  /* 0x000000ff04057290 */ /* 0x000fe2000fffe1ff */
[----:B0-----:R-:W-:Y:S01]  /*01a0*/  MOV R2, UR24 ;  /* 0x0000001800027c02 */ /* 0x001fe20008000f00 */
[----:B------:R-:W-:Y:S01]  /*01b0*/  UIMAD.WIDE.U32 UR6, UR20, 0x8, UR26 ;  /* 0x00000008140678a5 */ /* 0x000fe2000f8e001a */
[----:B------:R-:W-:Y:S01]  /*01c0*/  MOV R3, UR25 ;  /* 0x0000001900037c02 */ /* 0x000fe20008000f00 */
[----:B------:R-:W-:Y:S02]  /*01d0*/  UIMAD.WIDE.U32 UR8, UR20, 0xc, UR26 ;  /* 0x0000000c140878a5 */ /* 0x000fe4000f8e001a */
[----:B------:R-:W-:Y:S01]  /*01e0*/  UIMAD.WIDE.U32 UR10, UR20, 0x10, UR26 ;  /* 0x00000010140a78a5 */ /* 0x000fe2000f8e001a */
[----:B------:R-:W-:Y:S01]  /*01f0*/  IMAD.WIDE.U32 R2, R13, 0x4, R2 ;  /* 0x000000040d027825 */ /* 0x000fe200078e0002 */
[----:B------:R-:W-:Y:S02]  /*0200*/  UIMAD.WIDE.U32 UR12, UR20, 0x14, UR26 ;  /* 0x00000014140c78a5 */ /* 0x000fe4000f8e001a */
[----:B------:R-:W-:Y:S01]  /*0210*/  UIMAD.WIDE.U32 UR14, UR20, 0x18, UR26 ;  /* 0x00000018140e78a5 */ /* 0x000fe2000f8e001a */
[----:B------:R-:W-:Y:S01]  /*0220*/  IADD3 R2, P0, PT, R2, 0x10, RZ ;  /* 0x0000001002027810 */ /* 0x000fe20007f1e0ff */
[----:B------:R-:W-:-:S03]  /*0230*/  UIMAD.WIDE.U32 UR16, UR20, 0x1c, UR26 ;  /* 0x0000001c141078a5 */ /* 0x000fc6000f8e001a */
[----:B------:R-:W-:-:S09]  /*0240*/  IADD3.X R3, PT, PT, RZ, R3, RZ, P0, !PT ;  /* 0x00000003ff037210 */ /* 0x000fd200007fe4ff */
.L_x_2:
[----:B------:R-:W-:Y:S01]  /*0250*/  HFMA2 R23, -RZ, RZ, 0, 2.384185791015625e-07 ;  /* 0x00000004ff177431 */ /* 0x000fe200000001ff */
[----:B------:R-:W-:Y:S01]  /*0260*/  UIMAD.WIDE.U32 UR22, UR20, 0x4, UR26 ;  /* 0x00000004141678a5 */ /* 0x000fe2000f8e001a */
[----:B------:R-:W-:Y:S01]  /*0270*/  HFMA2 R11, -RZ, RZ, 0, 2.384185791015625e-07 ;  /* 0x00000004ff0b7431 */ /* 0x000fe200000001ff */
[----:B------:R-:W-:Y:S01]  /*0280*/  MOV R25, 0x4 ;  /* 0x0000000400197802 */ /* 0x000fe20000000f00 */
[----:B------:R-:W2:Y:S03]  /*0290*/  LDG.E R21, desc[UR18][R2.64+-0x10] ;  /* 0xfffff01202157981 */ /* 0x000ea6000c1e1900 */
[----:B------:R-:W-:Y:S01]  /*02a0*/  MOV R8, UR22 ;  /* 0x0000001600087c02 */ /* 0x000fe20008000f00 */
[----:B------:R-:W-:Y:S01]  /*02b0*/  IMAD.U32 R9, RZ, RZ, UR23 ;  /* 0x00000017ff097e24 */ /* 0x000fe2000f8e00ff */
[----:B------:R-:W3:Y:S01]  /*02c0*/  LDG.E R19, desc[UR18][R2.64+-0xc] ;  /* 0xfffff41202137981 */ /* 0x000ee2000c1e1900 */
[----:B------:R-:W-:-:S04]  /*02d0*/  IMAD.WIDE R22, R14, R23, UR26 ;  /* 0x0000001a0e167e25 */ /* 0x000fc8000f8e0217 */
[----:B------:R-:W-:Y:S01]  /*02e0*/  HFMA2 R7, -RZ, RZ, 0, 2.384185791015625e-07 ;  /* 0x00000004ff077431 */ /* 0x000fe200000001ff */
[----:B------:R-:W-:Y:S01]  /*02f0*/  MOV R5, 0x4 ;  /* 0x0000000400057802 */ /* 0x000fe20000000f00 */
[----:B------:R-:W4:Y:S01]  /*0300*/  LDG.E R17, desc[UR18][R2.64+-0x8] ;  /* 0xfffff81202117981 */ /* 0x000f22000c1e1900 */
[----:B------:R-:W-:-:S03]  /*0310*/  IMAD.WIDE R8, R14, 0x4, R8 ;  /* 0x000000040e087825 */ /* 0x000fc600078e0208 */
[----:B------:R-:W2:Y:S01]  /*0320*/  LDG.E R22, desc[UR18][R22.64] ;  /* 0x0000001216167981 */ /* 0x000ea2000c1e1900 */
[----:B------:R-:W-:-:S03]  /*0330*/  IMAD.WIDE R24, R14, R25, UR6 ;  /* 0x000000060e187e25 */ /* 0x000fc6000f8e0219 */
[----:B------:R0:W3:Y:S01]  /*0340*/  LDG.E R20, desc[UR18][R8.64] ;  /* 0x0000001208147981 */ /* 0x0000e2000c1e1900 */
[----:B------:R-:W-:-:S03]  /*0350*/  IMAD.WIDE R10, R14, R11, UR8 ;  /* 0x000000080e0a7e25 */ /* 0x000fc6000f8e020b */
[----:B------:R-:W4:Y:S01]  /*0360*/  LDG.E R18, desc[UR18][R24.64] ;  /* 0x0000001218127981 */ /* 0x000f22000c1e1900 */
[----:B------:R-:W-:-:S04]  /*0370*/  IMAD.WIDE R4, R14, R5, UR10 ;  /* 0x0000000a0e047e25 */ /* 0x000fc8000f8e0205 */
[----:B------:R-:W-:Y:S01]  /*0380*/  HFMA2 R27, -RZ, RZ, 0, 2.384185791015625e-07 ;  /* 0x00000004ff1b7431 */ /* 0x000fe200000001ff */
[----:B------:R1:W5:Y:S01]  /*0390*/  LDG.E R16, desc[UR18][R10.64] ;  /* 0x000000120a107981 */ /* 0x000362000c1e1900 */
[C---:B------:R-:W-:Y:S01]  /*03a0*/  IMAD.WIDE R6, R14.reuse, R7, UR12 ;  /* 0x0000000c0e067e25 */ /* 0x040fe2000f8e0207 */
[----:B0-----:R-:W-:Y:S02]  /*03b0*/  MOV R9, 0x4 ;  /* 0x0000000400097802 */ /* 0x001fe40000000f00 */
[----:B------:R-:W5:Y:S04]  /*03c0*/  LDG.E R15, desc[UR18][R2.64+-0x4] ;  /* 0xfffffc12020f7981 */ /* 0x000f68000c1e1900 */
[----:B------:R0:W5:Y:S01]  /*03d0*/  LDG.E R4, desc[UR18][R4.64] ;  /* 0x0000001204047981 */ /* 0x000162000c1e1900 */
[----:B------:R-:W-:-:S03]  /*03e0*/  IMAD.WIDE R8, R14, R9, UR14 ;  /* 0x0000000e0e087e25 */ /* 0x000fc6000f8e0209 */
[----:B------:R-:W5:Y:S01]  /*03f0*/  LDG.E R23, desc[UR18][R2.64] ;  /* 0x0000001202177981 */ /* 0x000f62000c1e1900 */
[----:B-1----:R-:W-:-:S03]  /*0400*/  IMAD.WIDE R10, R14, R27, UR16 ;  /* 0x000000100e0a7e25 */ /* 0x002fc6000f8e021b */
[----:B------:R-:W5:Y:S04]  /*0410*/  LDG.E R7, desc[UR18][R6.64] ;  /* 0x0000001206077981 */ /* 0x000f68000c1e1900 */
[----:B------:R-:W5:Y:S04]  /*0420*/  LDG.E R24, desc[UR18][R2.64+0x4] ;  /* 0x0000041202187981 */ /* 0x000f68000c1e1900 */
[----:B------:R-:W5:Y:S04]  /*0430*/  LDG.E R8, desc[UR18][R8.64] ;  /* 0x0000001208087981 */ /* 0x000f68000c1e1900 */
[----:B------:R-:W5:Y:S04]  /*0440*/  LDG.E R25, desc[UR18][R2.64+0x8] ;  /* 0x0000081202197981 */ /* 0x000f68000c1e1900 */
[----:B------:R-:W5:Y:S04]  /*0450*/  LDG.E R10, desc[UR18][R10.64] ;  /* 0x000000120a0a7981 */ /* 0x000f68000c1e1900 */
[----:B------:R1:W5:Y:S01]  /*0460*/  LDG.E R27, desc[UR18][R2.64+0xc] ;  /* 0x00000c12021b7981 */ /* 0x000362000c1e1900 */
[----:B------:R-:W-:-:S04]  /*0470*/  UIADD3 UR5, UPT, UPT, UR5, 0x8, URZ ;  /* 0x0000000805057890 */ /* 0x000fc8000fffe0ff */
[----:B------:R-:W-:Y:S01]  /*0480*/  UISETP.NE.AND UP1, UPT, UR5, URZ, UPT ;  /* 0x000000ff0500728c */ /* 0x000fe2000bf25270 */
[----:B0-----:R-:W-:Y:S01]  /*0490*/  IMAD.U32 R5, RZ, RZ, UR20 ;  /* 0x00000014ff057e24 */ /* 0x001fe2000f8e00ff */
[----:B-1----:R-:W-:-:S04]  /*04a0*/  IADD3 R2, P0, PT, R2, 0x20, RZ ;  /* 0x0000002002027810 */ /* 0x002fc80007f1e0ff */
[----:B------:R-:W-:Y:S02]  /*04b0*/  LEA R14, R5, R14, 0x3 ;  /* 0x0000000e050e7211 */ /* 0x000fe400078e18ff */
[----:B------:R-:W-:Y:S01]  /*04c0*/  IADD3.X R3, PT, PT, RZ, R3, RZ, P0, !PT ;  /* 0x00000003ff037210 */ /* 0x000fe200007fe4ff */
[----:B--2---:R-:W-:-:S04]  /*04d0*/  IMAD R21, R21, R22, R12 ;  /* 0x0000001615157224 */ /* 0x004fc800078e020c */
[----:B---3--:R-:W-:-:S04]  /*04e0*/  IMAD R19, R19, R20, R21 ;  /* 0x0000001413137224 */ /* 0x008fc800078e0215 */
[----:B----4-:R-:W-:-:S04]  /*04f0*/  IMAD R17, R17, R18, R19 ;  /* 0x0000001211117224 */ /* 0x010fc800078e0213 */
[----:B-----5:R-:W-:-:S04]  /*0500*/  IMAD R15, R15, R16, R17 ;  /* 0x000000100f0f7224 */ /* 0x020fc800078e0211 */
[----:B------:R-:W-:-:S04]  /*0510*/  IMAD R4, R23, R4, R15 ;  /* 0x0000000417047224 */ /* 0x000fc800078e020f */
[----:B------:R-:W-:-:S04]  /*0520*/  IMAD R4, R24, R7, R4 ;  /* 0x0000000718047224 */ /* 0x000fc800078e0204 */
[----:B------:R-:W-:-:S04]  /*0530*/  IMAD R4, R25, R8, R4 ;  /* 0x0000000819047224 */ /* 0x000fc800078e0204 */
[----:B------:R-:W-:Y:S01]  /*0540*/  IMAD R12, R27, R10, R4 ;  /* 0x0000000a1b0c7224 */ /* 0x000fe200078e0204 */
[----:B------:R-:W-:Y:S06]  /*0550*/  BRA.U UP1, `(.L_x_2) ;  /* 0xfffffffd013c7547 */ /* 0x000fec000b83ffff */
.L_x_1:
[----:B------:R-:W-:Y:S05]  /*0560*/  BRA.U !UP0, `(.L_x_0) ;  /* 0x0000000508387547 */ /* 0x000fea000b800000 */
[----:B------:R-:W-:Y:S02]  /*0570*/  UISETP.GE.U32.AND UP0, UPT, UR21, 0x4, UPT ;  /* 0x000000041500788c */ /* 0x000fe4000bf06070 */
[----:B------:R-:W-:-:S04]  /*0580*/  ULOP3.LUT UR5, UR20, 0x3, URZ, 0xc0, !UPT ;  /* 0x0000000314057892 */ /* 0x000fc8000f8ec0ff */
[----:B------:R-:W-:-:S03]  /*0590*/  UISETP.NE.AND UP1, UPT, UR5, URZ, UPT ;  /* 0x000000ff0500728c */ /* 0x000fc6000bf25270 */
[----:B------:R-:W-:Y:S08]  /*05a0*/  BRA.U !UP0, `(.L_x_3) ;  /* 0x00000001087c7547 */ /* 0x000ff0000b800000 */
[----:B------:R-:W0:Y:S01]  /*05b0*/  LDC.64 R6, c[0x0][0x388] ;  /* 0x0000e200ff067b82 */ /* 0x000e220000000a00 */
[----:B------:R-:W1:Y:S01]  /*05c0*/  LDCU.64 UR6, c[0x0][0x380] ;  /* 0x00007000ff0677ac */ /* 0x000e620008000a00 */
[----:B------:R-:W-:Y:S02]  /*05d0*/  MOV R9, UR4 ;  /* 0x0000000400097c02 */ /* 0x000fe40008000f00 */
[C---:B------:R-:W-:Y:S02]  /*05e0*/  IADD3 R3, PT, PT, R13.reuse, UR4, RZ ;  /* 0x000000040d037c10 */ /* 0x040fe4000fffe0ff */
[----:B------:R-:W-:Y:S01]  /*05f0*/  IADD3 R10, P0, PT, R13, UR4, RZ ;  /* 0x000000040d0a7c10 */ /* 0x000fe2000ff1e0ff */
[----:B------:R-:W-:Y:S01]  /*0600*/  IMAD R9, R9, UR20, R0 ;  /* 0x0000001409097c24 */ /* 0x000fe2000f8e0200 */
[----:B------:R-:W2:Y:S01]  /*0610*/  LDC.64 R4, c[0x0][0x380] ;  /* 0x0000e000ff047b82 */ /* 0x000ea20000000a00 */
[----:B------:R-:W-:Y:S01]  /*0620*/  MOV R11, UR20 ;  /* 0x00000014000b7c02 */ /* 0x000fe20008000f00 */
[----:B------:R-:W-:-:S02]  /*0630*/  IMAD.U32 R15, RZ, RZ, UR20 ;  /* 0x00000014ff0f7e24 */ /* 0x000fc4000f8e00ff */
[----:B0-----:R-:W-:Y:S01]  /*0640*/  IMAD.WIDE R6, R9, 0x4, R6 ;  /* 0x0000000409067825 */ /* 0x001fe200078e0206 */
[----:B------:R-:W-:-:S05]  /*0650*/  MOV R9, UR20 ;  /* 0x0000001400097c02 */ /* 0x000fca0008000f00 */
[----:B------:R-:W-:Y:S02]  /*0660*/  IMAD.WIDE.U32 R8, R9, 0x4, R6 ;  /* 0x0000000409087825 */ /* 0x000fe400078e0006 */
[----:B------:R-:W3:Y:S02]  /*0670*/  LDG.E R6, desc[UR18][R6.64] ;  /* 0x0000001206067981 */ /* 0x000ee4000c1e1900 */
[----:B--2---:R-:W-:Y:S01]  /*0680*/  IMAD.WIDE.U32 R4, R3, 0x4, R4 ;  /* 0x0000000403047825 */ /* 0x004fe200078e0004 */
[----:B------:R-:W-:Y:S01]  /*0690*/  IADD3.X R3, PT, PT, RZ, RZ, RZ, P0, !PT ;  /* 0x000000ffff037210 */ /* 0x000fe200007fe4ff */
[----:B------:R-:W2:Y:S01]  /*06a0*/  LDG.E R17, desc[UR18][R8.64] ;  /* 0x0000001208117981 */ /* 0x000ea2000c1e1900 */
[----:B-1----:R-:W-:-:S03]  /*06b0*/  LEA R2, P0, R10, UR6, 0x2 ;  /* 0x000000060a027c11 */ /* 0x002fc6000f8010ff */
[----:B------:R-:W3:Y:S01]  /*06c0*/  LDG.E R5, desc[UR18][R4.64] ;  /* 0x0000001204057981 */ /* 0x000ee2000c1e1900 */
[----:B------:R-:W-:Y:S01]  /*06d0*/  LEA.HI.X R3, R10, UR7, R3, 0x2, P0 ;  /* 0x000000070a037c11 */ /* 0x000fe200080f1403 */
[----:B------:R-:W-:-:S04]  /*06e0*/  IMAD.WIDE.U32 R10, R11, 0x4, R8 ;  /* 0x000000040b0a7825 */ /* 0x000fc800078e0008 */
[----:B------:R-:W2:Y:S01]  /*06f0*/  LDG.E R16, desc[UR18][R2.64+0x4] ;  /* 0x0000041202107981 */ /* 0x000ea2000c1e1900 */
[----:B------:R-:W-:-:S03]  /*0700*/  IMAD.WIDE.U32 R14, R15, 0x4, R10 ;  /* 0x000000040f0e7825 */ /* 0x000fc600078e000a */
[----:B------:R-:W4:Y:S04]  /*0710*/  LDG.E R19, desc[UR18][R10.64] ;  /* 0x000000120a137981 */ /* 0x000f28000c1e1900 */
[----:B------:R-:W4:Y:S04]  /*0720*/  LDG.E R18, desc[UR18][R2.64+0x8] ;  /* 0x0000081202127981 */ /* 0x000f28000c1e1900 */
[----:B------:R-:W5:Y:S04]  /*0730*/  LDG.E R20, desc[UR18][R2.64+0xc] ;  /* 0x00000c1202147981 */ /* 0x000f68000c1e1900 */
[----:B------:R-:W5:Y:S01]  /*0740*/  LDG.E R14, desc[UR18][R14.64] ;  /* 0x000000120e0e7981 */ /* 0x000f62000c1e1900 */
[----:B------:R-:W-:Y:S01]  /*0750*/  UIADD3 UR4, UPT, UPT, UR4, 0x4, URZ ;  /* 0x0000000404047890 */ /* 0x000fe2000fffe0ff */
[----:B---3--:R-:W-:-:S04]  /*0760*/  IMAD R5, R5, R6, R12 ;  /* 0x0000000605057224 */ /* 0x008fc800078e020c */
[----:B--2---:R-:W-:-:S04]  /*0770*/  IMAD R5, R16, R17, R5 ;  /* 0x0000001110057224 */ /* 0x004fc800078e0205 */
[----:B----4-:R-:W-:-:S04]  /*0780*/  IMAD R5, R18, R19, R5 ;  /* 0x0000001312057224 */ /* 0x010fc800078e0205 */
[----:B-----5:R-:W-:-:S07]  /*0790*/  IMAD R12, R20, R14, R5 ;  /* 0x0000000e140c7224 */ /* 0x020fce00078e0205 */
.L_x_3:
[----:B------:R-:W-:Y:S05]  /*07a0*/  BRA.U !UP1, `(.L_x_0) ;  /* 0x0000000109a87547 */ /* 0x000fea000b800000 */
[----:B------:R-:W-:Y:S01]  /*07b0*/  UISETP.NE.AND UP0, UPT, UR5, 0x1, UPT ;  /* 0x000000010500788c */ /* 0x000fe2000bf05270 */
[----:B------:R-:W-:Y:S01]  /*07c0*/  MOV R7, UR4 ;  /* 0x0000000400077c02 */ /* 0x000fe20008000f00 */
[----:B------:R-:W-:Y:S02]  /*07d0*/  ULOP3.LUT UR5, UR20, 0x1, URZ, 0xc0, !UPT ;  /* 0x0000000114057892 */ /* 0x000fe4000f8ec0ff */
[----:B------:R-:W-:Y:S02]  /*07e0*/  IMAD.U32 R15, RZ, RZ, UR20 ;  /* 0x00000014ff0f7e24 */ /* 0x000fe4000f8e00ff */
[----:B------:R-:W-:Y:S01]  /*07f0*/  UISETP.NE.U32.AND UP1, UPT, UR5, 0x1, UPT ;  /* 0x000000010500788c */ /* 0x000fe2000bf25070 */
[----:B------:R-:W-:-:S04]  /*0800*/  PLOP3.LUT P1, PT, PT, PT, UP0, 0x80, 0x8 ;  /* 0x000000000008781c */ /* 0x000fc80003f2f008 */
[----:B------:R-:W0:Y:S01]  /*0810*/  @UP0 LDCU.128 UR8, c[0x0][0x380] ;  /* 0x00007000ff0807ac */ /* 0x000e220008000c00 */
[----:B------:R-:W-:Y:S01]  /*0820*/  PLOP3.LUT P0, PT, PT, PT, UP1, 0x80, 0x8 ;  /* 0x000000000008781c */ /* 0x000fe20003f0f018 */
[----:B------:R-:W1:Y:S04]  /*0830*/  @UP0 LDCU.64 UR6, c[0x0][0x380] ;  /* 0x00007000ff0607ac */ /* 0x000e680008000a00 */
[----:B------:R-:W2:Y:S03]  /*0840*/  @!UP1 LDCU.128 UR12, c[0x0][0x380] ;  /* 0x00007000ff0c97ac */ /* 0x000ea60008000c00 */
[C---:B------:R-:W-:Y:S02]  /*0850*/  @P1 IADD3 R3, PT, PT, R13.reuse, UR4, RZ ;  /* 0x000000040d031c10 */ /* 0x040fe4000fffe0ff */
[----:B------:R-:W-:Y:S01]  /*0860*/  @P1 IADD3 R6, P2, PT, R13, UR4, RZ ;  /* 0x000000040d061c10 */ /* 0x000fe2000ff5e0ff */
[----:B------:R-:W-:Y:S01]  /*0870*/  @UP0 UIADD3 UR4, UPT, UPT, UR4, 0x2, URZ ;  /* 0x0000000204040890 */ /* 0x000fe2000fffe0ff */
[----:B0-----:R-:W-:-:S02]  /*0880*/  MOV R10, UR8 ;  /* 0x00000008000a7c02 */ /* 0x001fc40008000f00 */
[----:B------:R-:W-:Y:S02]  /*0890*/  MOV R11, UR9 ;  /* 0x00000009000b7c02 */ /* 0x000fe40008000f00 */
[----:B------:R-:W-:Y:S02]  /*08a0*/  MOV R4, UR10 ;  /* 0x0000000a00047c02 */ /* 0x000fe40008000f00 */
[----:B------:R-:W-:Y:S01]  /*08b0*/  MOV R5, UR11 ;  /* 0x0000000b00057c02 */ /* 0x000fe20008000f00 */
[----:B------:R-:W-:-:S04]  /*08c0*/  @P1 IMAD.WIDE.U32 R10, R3, 0x4, R10 ;  /* 0x00000004030a1825 */ /* 0x000fc800078e000a */
[----:B------:R-:W-:Y:S01]  /*08d0*/  @P1 IMAD R3, R7, UR20, R0 ;  /* 0x0000001407031c24 */ /* 0x000fe2000f8e0200 */
[----:B------:R-:W-:Y:S01]  /*08e0*/  @P1 IADD3.X R7, PT, PT, RZ, RZ, RZ, P2, !PT ;  /* 0x000000ffff071210 */ /* 0x000fe200017fe4ff */
[----:B------:R-:W3:Y:S01]  /*08f0*/  @P1 LDG.E R11, desc[UR18][R10.64] ;  /* 0x000000120a0b1981 */ /* 0x000ee2000c1e1900 */
[C---:B-1----:R-:W-:Y:S01]  /*0900*/  @P1 LEA R2, P2, R6.reuse, UR6, 0x2 ;  /* 0x0000000606021c11 */ /* 0x042fe2000f8410ff */
[----:B------:R-:W-:Y:S01]  /*0910*/  @P1 IMAD.WIDE R4, R3, 0x4, R4 ;  /* 0x0000000403041825 */ /* 0x000fe200078e0204 */
[----:B------:R-:W-:Y:S02]  /*0920*/  MOV R19, UR4 ;  /* 0x0000000400137c02 */ /* 0x000fe40008000f00 */
[----:B------:R-:W-:Y:S02]  /*0930*/  @P1 LEA.HI.X R3, R6, UR7, R7, 0x2, P2 ;  /* 0x0000000706031c11 */ /* 0x000fe400090f1407 */
[----:B--2---:R-:W-:Y:S01]  /*0940*/  MOV R6, UR12 ;  /* 0x0000000c00067c02 */ /* 0x004fe20008000f00 */
[----:B------:R-:W-:Y:S01]  /*0950*/  @P1 IMAD.WIDE.U32 R14, R15, 0x4, R4 ;  /* 0x000000040f0e1825 */ /* 0x000fe200078e0004 */
[----:B------:R-:W-:Y:S01]  /*0960*/  MOV R7, UR13 ;  /* 0x0000000d00077c02 */ /* 0x000fe20008000f00 */
[----:B------:R-:W3:Y:S01]  /*0970*/  @P1 LDG.E R4, desc[UR18][R4.64] ;  /* 0x0000001204041981 */ /* 0x000ee2000c1e1900 */
[----:B------:R-:W-:Y:S01]  /*0980*/  @!P0 IADD3 R17, PT, PT, R13, UR4, RZ ;  /* 0x000000040d118c10 */ /* 0x000fe2000fffe0ff */
[----:B------:R-:W-:Y:S01]  /*0990*/  @!P0 IMAD R19, R19, UR20, R0 ;  /* 0x0000001413138c24 */ /* 0x000fe2000f8e0200 */
[----:B------:R-:W-:Y:S01]  /*09a0*/  MOV R8, UR14 ;  /* 0x0000000e00087c02 */ /* 0x000fe20008000f00 */
[----:B------:R-:W2:Y:S01]  /*09b0*/  @P1 LDG.E R14, desc[UR18][R14.64] ;  /* 0x000000120e0e1981 */ /* 0x000ea2000c1e1900 */
[----:B------:R-:W-:Y:S01]  /*09c0*/  MOV R9, UR15 ;  /* 0x0000000f00097c02 */ /* 0x000fe20008000f00 */
[----:B------:R-:W-:-:S02]  /*09d0*/  @!P0 IMAD.WIDE.U32 R6, R17, 0x4, R6 ;  /* 0x0000000411068825 */ /* 0x000fc400078e0006 */
[----:B------:R-:W2:Y:S02]  /*09e0*/  @P1 LDG.E R2, desc[UR18][R2.64+0x4] ;  /* 0x0000041202021981 */ /* 0x000ea4000c1e1900 */
[----:B------:R-:W-:Y:S02]  /*09f0*/  @!P0 IMAD.WIDE R8, R19, 0x4, R8 ;  /* 0x0000000413088825 */ /* 0x000fe400078e0208 */
[----:B------:R-:W4:Y:S04]  /*0a00*/  @!P0 LDG.E R7, desc[UR18][R6.64] ;  /* 0x0000001206078981 */ /* 0x000f28000c1e1900 */
[----:B------:R-:W4:Y:S01]  /*0a10*/  @!P0 LDG.E R8, desc[UR18][R8.64] ;  /* 0x0000001208088981 */ /* 0x000f22000c1e1900 */
[----:B---3--:R-:W-:-:S04]  /*0a20*/  @P1 IMAD R11, R11, R4, R12 ;  /* 0x000000040b0b1224 */ /* 0x008fc800078e020c */
[----:B--2---:R-:W-:-:S04]  /*0a30*/  @P1 IMAD R12, R2, R14, R11 ;  /* 0x0000000e020c1224 */ /* 0x004fc800078e020b */
[----:B----4-:R-:W-:-:S07]  /*0a40*/  @!P0 IMAD R12, R7, R8, R12 ;  /* 0x00000008070c8224 */ /* 0x010fce00078e020c */
.L_x_0:
[----:B------:R-:W0:Y:S01]  /*0a50*/  LDC.64 R2, c[0x0][0x390] ;  /* 0x0000e400ff027b82 */ /* 0x000e220000000a00 */
[----:B------:R-:W-:-:S05]  /*0a60*/  IADD3 R13, PT, PT, R0, R13, RZ ;  /* 0x0000000d000d7210 */ /* 0x000fca0007ffe0ff */
[----:B0-----:R-:W-:-:S05]  /*0a70*/  IMAD.WIDE R2, R13, 0x4, R2 ;  /* 0x000000040d027825 */ /* 0x001fca00078e0202 */
[----:B------:R-:W-:Y:S01]  /*0a80*/  STG.E desc[UR18][R2.64], R12 ;  /* 0x0000000c02007986 */ /* 0x000fe2000c101912 */
[----:B------:R-:W-:Y:S05]  /*0a90*/  EXIT ;  /* 0x000000000000794d */ /* 0x000fea0003800000 */
.L_x_4:
[----:B------:R-:W-:-:S00]  /*0aa0*/  BRA `(.L_x_4) ;  /* 0xfffffffc00fc7947 */ /* 0x000fc0000383ffff */
[----:B------:R-:W-:-:S00]  /*0ab0*/  NOP ;  /* 0x0000000000007918 */ /* 0x000fc00000000000 */
        /* <DEDUP_REMOVED lines=12> */
.L_x_5:


//--------------------- .nv.shared.reserved.0     --------------------------
	.section	.nv.shared.reserved.0,"aw",@nobits
	.weak		__nv_reservedSMEM_offset_0_alias
	.size		__nv_reservedSMEM_offset_0_alias, 0, 64
	.other		__nv_reservedSMEM_offset_0_alias,@"STO_CUDA_RESERVED_SHARED STV_DEFAULT"
__nv_reservedSMEM_offset_0_alias:
	.zero		0
	.zero		64


//--------------------- .nv.constant0._Z14matrixMulDepthPiS_S_i --------------------------
	.section	.nv.constant0._Z14matrixMulDepthPiS_S_i,"a",@progbits
	.sectionflags	@""
	.align	4
.nv.constant0._Z14matrixMulDepthPiS_S_i:
	.zero		924


//--------------------- SYMBOLS --------------------------

	.type		.nv.reservedSmem.offset0,@object
	.size		.nv.reservedSmem.offset0,0x4
